//
// Generated by NVIDIA NVVM Compiler
//
// Compiler Build ID: CL-36424714
// Cuda compilation tools, release 13.0, V13.0.88
// Based on NVVM 20.0.0
//

.version 9.0
.target sm_100
.address_size 64

	// .globl	_Z8BlockingPcS_PmS0_S0_

.visible .entry _Z8BlockingPcS_PmS0_S0_(
	.param .u64 .ptr .align 1 _Z8BlockingPcS_PmS0_S0__param_0,
	.param .u64 .ptr .align 1 _Z8BlockingPcS_PmS0_S0__param_1,
	.param .u64 .ptr .align 1 _Z8BlockingPcS_PmS0_S0__param_2,
	.param .u64 .ptr .align 1 _Z8BlockingPcS_PmS0_S0__param_3,
	.param .u64 .ptr .align 1 _Z8BlockingPcS_PmS0_S0__param_4
)
{
	.reg .b64 	%rd<6>;

	ld.param.u64 	%rd1, [_Z8BlockingPcS_PmS0_S0__param_4];
	cvta.to.global.u64 	%rd2, %rd1;
	mov.b64 	%rd3, 9;
	st.global.u64 	[%rd2], %rd3;
	mov.b64 	%rd4, 10;
	st.global.u64 	[%rd2+8], %rd4;
	mov.b64 	%rd5, 23;
	st.global.u64 	[%rd2+24], %rd5;
	st.global.u64 	[%rd2+32], %rd5;
	st.global.u64 	[%rd2+40], %rd5;
	st.global.u64 	[%rd2+48], %rd5;
	ret;

}
	// .globl	_Z6AplusBPiii
.visible .entry _Z6AplusBPiii(
	.param .u64 .ptr .align 1 _Z6AplusBPiii_param_0,
	.param .u32 _Z6AplusBPiii_param_1,
	.param .u32 _Z6AplusBPiii_param_2
)
{
	.reg .b32 	%r<6>;
	.reg .b64 	%rd<5>;

	ld.param.u64 	%rd1, [_Z6AplusBPiii_param_0];
	ld.param.u32 	%r1, [_Z6AplusBPiii_param_1];
	ld.param.u32 	%r2, [_Z6AplusBPiii_param_2];
	cvta.to.global.u64 	%rd2, %rd1;
	mov.u32 	%r3, %tid.x;
	add.s32 	%r4, %r1, %r3;
	add.s32 	%r5, %r4, %r2;
	mul.wide.u32 	%rd3, %r3, 4;
	add.s64 	%rd4, %rd2, %rd3;
	st.global.u32 	[%rd4], %r5;
	ret;

}


// ===== COMPILED SASS (sm_100) =====

	.target	sm_100

	.elftype	@"ET_EXEC"


//--------------------- .note.nv.tkinfo           --------------------------
	.section	.note.nv.tkinfo,"",@"SHT_NOTE"
	.sectionflags	@"SHF_NOTE_NV_TKINFO"
	.tkinfo
        /*0018*/ 	.word	0x00000002
        /*0030*/ 	.string	""
        /*0030*/ 	.string	"ptxas"
        /*0030*/ 	.string	"Cuda compilation tools, release 13.0, V13.0.88"
        /*0030*/ 	.string	"Build cuda_13.0.r13.0/compiler.36424714_0"
        /*0030*/ 	.string	"-arch sm_100 -m 64 "



//--------------------- .note.nv.cuinfo           --------------------------
	.section	.note.nv.cuinfo,"",@"SHT_NOTE"
	.sectionflags	@"SHF_NOTE_NV_CUINFO"
        /*0018*/ 	.short	0x0002
        /*001a*/ 	.short	0x0064
        /*001c*/ 	.short	0x0082
	.zero		2


//--------------------- .nv.info                  --------------------------
	.section	.nv.info,"",@"SHT_CUDA_INFO"
	.align	4


	//----- nvinfo : EIATTR_REGCOUNT
	.align		4
        /*0000*/ 	.byte	0x04, 0x2f
        /*0002*/ 	.short	(.L_1 - .L_0)
	.align		4
.L_0:
        /*0004*/ 	.word	index@(_Z8BlockingPcS_PmS0_S0_)
        /*0008*/ 	.word	0x0000000c


	//----- nvinfo : EIATTR_FRAME_SIZE
	.align		4
.L_1:
        /*000c*/ 	.byte	0x04, 0x11
        /*000e*/ 	.short	(.L_3 - .L_2)
	.align		4
.L_2:
        /*0010*/ 	.word	index@(_Z8BlockingPcS_PmS0_S0_)
        /*0014*/ 	.word	0x00000000


	//----- nvinfo : EIATTR_REGCOUNT
	.align		4
.L_3:
        /*0018*/ 	.byte	0x04, 0x2f
        /*001a*/ 	.short	(.L_5 - .L_4)
	.align		4
.L_4:
        /*001c*/ 	.word	index@(_Z6AplusBPiii)
        /*0020*/ 	.word	0x0000000a


	//----- nvinfo : EIATTR_FRAME_SIZE
	.align		4
.L_5:
        /*0024*/ 	.byte	0x04, 0x11
        /*0026*/ 	.short	(.L_7 - .L_6)
	.align		4
.L_6:
        /*0028*/ 	.word	index@(_Z6AplusBPiii)
        /*002c*/ 	.word	0x00000000


	//----- nvinfo : EIATTR_MIN_STACK_SIZE
	.align		4
.L_7:
        /*0030*/ 	.byte	0x04, 0x12
        /*0032*/ 	.short	(.L_9 - .L_8)
	.align		4
.L_8:
        /*0034*/ 	.word	index@(_Z6AplusBPiii)
        /*0038*/ 	.word	0x00000000


	//----- nvinfo : EIATTR_MIN_STACK_SIZE
	.align		4
.L_9:
        /*003c*/ 	.byte	0x04, 0x12
        /*003e*/ 	.short	(.L_11 - .L_10)
	.align		4
.L_10:
        /*0040*/ 	.word	index@(_Z8BlockingPcS_PmS0_S0_)
        /*0044*/ 	.word	0x00000000
.L_11:


//--------------------- .nv.compat                --------------------------
	.section	.nv.compat,"",@"SHT_CUDA_COMPAT_INFO"
	.align	4
        /*0000*/ 	.byte	0x02, 0x09, 0x00, 0x00, 0x02, 0x02, 0x01, 0x00, 0x02, 0x05, 0x05, 0x00, 0x03, 0x07, 0x01, 0x01
        /*0010*/ 	.byte	0x02, 0x03, 0x00, 0x00, 0x02, 0x06, 0x01, 0x00, 0x04, 0x0b, 0x08, 0x00, 0x09, 0x00, 0x00, 0x00
        /*0020*/ 	.byte	0x00, 0x00, 0x00, 0x00


//--------------------- .nv.info._Z6AplusBPiii    --------------------------
	.section	.nv.info._Z6AplusBPiii,"",@"SHT_CUDA_INFO"
	.sectionflags	@""
	.align	4


	//----- nvinfo : EIATTR_CUDA_API_VERSION
	.align		4
        /*0000*/ 	.byte	0x04, 0x37
        /*0002*/ 	.short	(.L_13 - .L_12)
.L_12:
        /*0004*/ 	.word	0x00000082


	//----- nvinfo : EIATTR_KPARAM_INFO
	.align		4
.L_13:
        /*0008*/ 	.byte	0x04, 0x17
        /*000a*/ 	.short	(.L_15 - .L_14)
.L_14:
        /*000c*/ 	.word	0x00000000
        /*0010*/ 	.short	0x0002
        /*0012*/ 	.short	0x000c
        /*0014*/ 	.byte	0x00, 0xf0, 0x11, 0x00


	//----- nvinfo : EIATTR_KPARAM_INFO
	.align		4
.L_15:
        /*0018*/ 	.byte	0x04, 0x17
        /*001a*/ 	.short	(.L_17 - .L_16)
.L_16:
        /*001c*/ 	.word	0x00000000
        /*0020*/ 	.short	0x0001
        /*0022*/ 	.short	0x0008
        /*0024*/ 	.byte	0x00, 0xf0, 0x11, 0x00


	//----- nvinfo : EIATTR_KPARAM_INFO
	.align		4
.L_17:
        /*0028*/ 	.byte	0x04, 0x17
        /*002a*/ 	.short	(.L_19 - .L_18)
.L_18:
        /*002c*/ 	.word	0x00000000
        /*0030*/ 	.short	0x0000
        /*0032*/ 	.short	0x0000
        /*0034*/ 	.byte	0x00, 0xf5, 0x21, 0x00


	//----- nvinfo : EIATTR_SPARSE_MMA_MASK
	.align		4
.L_19:
        /*0038*/ 	.byte	0x03, 0x50
        /*003a*/ 	.short	0x0000


	//----- nvinfo : EIATTR_MAXREG_COUNT
	.align		4
        /*003c*/ 	.byte	0x03, 0x1b
        /*003e*/ 	.short	0x00ff


	//----- nvinfo : EIATTR_MERCURY_ISA_VERSION
	.align		4
        /*0040*/ 	.byte	0x03, 0x5f
        /*0042*/ 	.short	0x0101


	//----- nvinfo : EIATTR_VRC_CTA_INIT_COUNT
	.align		4
        /*0044*/ 	.byte	0x02, 0x4a
	.zero		1
	.zero		1


	//----- nvinfo : EIATTR_EXIT_INSTR_OFFSETS
	.align		4
        /*0048*/ 	.byte	0x04, 0x1c
        /*004a*/ 	.short	(.L_21 - .L_20)


	//   ....[0]....
.L_20:
        /*004c*/ 	.word	0x00000080


	//----- nvinfo : EIATTR_CBANK_PARAM_SIZE
	.align		4
.L_21:
        /*0050*/ 	.byte	0x03, 0x19
        /*0052*/ 	.short	0x0010


	//----- nvinfo : EIATTR_PARAM_CBANK
	.align		4
        /*0054*/ 	.byte	0x04, 0x0a
        /*0056*/ 	.short	(.L_23 - .L_22)
	.align		4
.L_22:
        /*0058*/ 	.word	index@(.nv.constant0._Z6AplusBPiii)
        /*005c*/ 	.short	0x0380
        /*005e*/ 	.short	0x0010


	//----- nvinfo : EIATTR_SW_WAR
	.align		4
.L_23:
        /*0060*/ 	.byte	0x04, 0x36
        /*0062*/ 	.short	(.L_25 - .L_24)
.L_24:
        /*0064*/ 	.word	0x00000008
.L_25:


//--------------------- .nv.info._Z8BlockingPcS_PmS0_S0_ --------------------------
	.section	.nv.info._Z8BlockingPcS_PmS0_S0_,"",@"SHT_CUDA_INFO"
	.sectionflags	@""
	.align	4


	//----- nvinfo : EIATTR_CUDA_API_VERSION
	.align		4
        /*0000*/ 	.byte	0x04, 0x37
        /*0002*/ 	.short	(.L_27 - .L_26)
.L_26:
        /*0004*/ 	.word	0x00000082


	//----- nvinfo : EIATTR_KPARAM_INFO
	.align		4
.L_27:
        /*0008*/ 	.byte	0x04, 0x17
        /*000a*/ 	.short	(.L_29 - .L_28)
.L_28:
        /*000c*/ 	.word	0x00000000
        /*0010*/ 	.short	0x0004
        /*0012*/ 	.short	0x0020
        /*0014*/ 	.byte	0x00, 0xf5, 0x21, 0x00


	//----- nvinfo : EIATTR_KPARAM_INFO
	.align		4
.L_29:
        /*0018*/ 	.byte	0x04, 0x17
        /*001a*/ 	.short	(.L_31 - .L_30)
.L_30:
        /*001c*/ 	.word	0x00000000
        /*0020*/ 	.short	0x0003
        /*0022*/ 	.short	0x0018
        /*0024*/ 	.byte	0x00, 0xf5, 0x21, 0x00


	//----- nvinfo : EIATTR_KPARAM_INFO
	.align		4
.L_31:
        /*0028*/ 	.byte	0x04, 0x17
        /*002a*/ 	.short	(.L_33 - .L_32)
.L_32:
        /*002c*/ 	.word	0x00000000
        /*0030*/ 	.short	0x0002
        /*0032*/ 	.short	0x0010
        /*0034*/ 	.byte	0x00, 0xf5, 0x21, 0x00


	//----- nvinfo : EIATTR_KPARAM_INFO
	.align		4
.L_33:
        /*0038*/ 	.byte	0x04, 0x17
        /*003a*/ 	.short	(.L_35 - .L_34)
.L_34:
        /*003c*/ 	.word	0x00000000
        /*0040*/ 	.short	0x0001
        /*0042*/ 	.short	0x0008
        /*0044*/ 	.byte	0x00, 0xf5, 0x21, 0x00


	//----- nvinfo : EIATTR_KPARAM_INFO
	.align		4
.L_35:
        /*0048*/ 	.byte	0x04, 0x17
        /*004a*/ 	.short	(.L_37 - .L_36)
.L_36:
        /*004c*/ 	.word	0x00000000
        /*0050*/ 	.short	0x0000
        /*0052*/ 	.short	0x0000
        /*0054*/ 	.byte	0x00, 0xf5, 0x21, 0x00


	//----- nvinfo : EIATTR_SPARSE_MMA_MASK
	.align		4
.L_37:
        /*0058*/ 	.byte	0x03, 0x50
        /*005a*/ 	.short	0x0000


	//----- nvinfo : EIATTR_MAXREG_COUNT
	.align		4
        /*005c*/ 	.byte	0x03, 0x1b
        /*005e*/ 	.short	0x00ff


	//----- nvinfo : EIATTR_MERCURY_ISA_VERSION
	.align		4
        /*0060*/ 	.byte	0x03, 0x5f
        /*0062*/ 	.short	0x0101


	//----- nvinfo : EIATTR_VRC_CTA_INIT_COUNT
	.align		4
        /*0064*/ 	.byte	0x02, 0x4a
	.zero		1
	.zero		1


	//----- nvinfo : EIATTR_EXIT_INSTR_OFFSETS
	.align		4
        /*0068*/ 	.byte	0x04, 0x1c
        /*006a*/ 	.short	(.L_39 - .L_38)


	//   ....[0]....
.L_38:
        /*006c*/ 	.word	0x000000f0


	//----- nvinfo : EIATTR_CBANK_PARAM_SIZE
	.align		4
.L_39:
        /*0070*/ 	.byte	0x03, 0x19
        /*0072*/ 	.short	0x0028


	//----- nvinfo : EIATTR_PARAM_CBANK
	.align		4
        /*0074*/ 	.byte	0x04, 0x0a
        /*0076*/ 	.short	(.L_41 - .L_40)
	.align		4
.L_40:
        /*0078*/ 	.word	index@(.nv.constant0._Z8BlockingPcS_PmS0_S0_)
        /*007c*/ 	.short	0x0380
        /*007e*/ 	.short	0x0028


	//----- nvinfo : EIATTR_SW_WAR
	.align		4
.L_41:
        /*0080*/ 	.byte	0x04, 0x36
        /*0082*/ 	.short	(.L_43 - .L_42)
.L_42:
        /*0084*/ 	.word	0x00000008
.L_43:


//--------------------- .nv.callgraph             --------------------------
	.section	.nv.callgraph,"",@"SHT_CUDA_CALLGRAPH"
	.align	4
	.sectionentsize	8
	.align		4
        /*0000*/ 	.word	0x00000000
	.align		4
        /*0004*/ 	.word	0xffffffff
	.align		4
        /*0008*/ 	.word	0x00000000
	.align		4
        /*000c*/ 	.word	0xfffffffe
	.align		4
        /*0010*/ 	.word	0x00000000
	.align		4
        /*0014*/ 	.word	0xfffffffd
	.align		4
        /*0018*/ 	.word	0x00000000
	.align		4
        /*001c*/ 	.word	0xfffffffc


//--------------------- .text._Z6AplusBPiii       --------------------------
	.section	.text._Z6AplusBPiii,"ax",@progbits
	.align	128
        .global         _Z6AplusBPiii
        .type           _Z6AplusBPiii,@function
        .size           _Z6AplusBPiii,(.L_x_2 - _Z6AplusBPiii)
        .other          _Z6AplusBPiii,@"STO_CUDA_ENTRY STV_DEFAULT"
_Z6AplusBPiii:
.text._Z6AplusBPiii:
[----:B------:R-:W-:Y:S01]  /*0000*/  LDC R1, c[0x0][0x37c] ;  /* 0x0000df00ff017b82 */ /* 0x000fe20000000800 */
[----:B------:R-:W0:Y:S07]  /*0010*/  S2R R7, SR_TID.X ;  /* 0x0000000000077919 */ /* 0x000e2e0000002100 */
[----:B------:R-:W0:Y:S01]  /*0020*/  LDC.64 R4, c[0x0][0x388] ;  /* 0x0000e200ff047b82 */ /* 0x000e220000000a00 */
[----:B------:R-:W1:Y:S07]  /*0030*/  LDCU.64 UR4, c[0x0][0x358] ;  /* 0x00006b00ff0477ac */ /* 0x000e6e0008000a00 */
[----:B------:R-:W2:Y:S01]  /*0040*/  LDC.64 R2, c[0x0][0x380] ;  /* 0x0000e000ff027b82 */ /* 0x000ea20000000a00 */
[----:B0-----:R-:W-:Y:S01]  /*0050*/  IADD3 R5, PT, PT, R5, R7, R4 ;  /* 0x0000000705057210 */ /* 0x001fe20007ffe004 */
[----:B--2---:R-:W-:-:S05]  /*0060*/  IMAD.WIDE.U32 R2, R7, 0x4, R2 ;  /* 0x0000000407027825 */ /* 0x004fca00078e0002 */
[----:B-1----:R-:W-:Y:S01]  /*0070*/  STG.E desc[UR4][R2.64], R5 ;  /* 0x0000000502007986 */ /* 0x002fe2000c101904 */
[----:B------:R-:W-:Y:S05]  /*0080*/  EXIT ;  /* 0x000000000000794d */ /* 0x000fea0003800000 */
.L_x_0:
[----:B------:R-:W-:-:S00]  /*0090*/  BRA `(.L_x_0) ;  /* 0xfffffffc00fc7947 */ /* 0x000fc0000383ffff */
[----:B------:R-:W-:-:S00]  /*00a0*/  NOP ;  /* 0x0000000000007918 */ /* 0x000fc00000000000 */
        /* <DEDUP_REMOVED lines=13> */
.L_x_2:


//--------------------- .text._Z8BlockingPcS_PmS0_S0_ --------------------------
	.section	.text._Z8BlockingPcS_PmS0_S0_,"ax",@progbits
	.align	128
        .global         _Z8BlockingPcS_PmS0_S0_
        .type           _Z8BlockingPcS_PmS0_S0_,@function
        .size           _Z8BlockingPcS_PmS0_S0_,(.L_x_3 - _Z8BlockingPcS_PmS0_S0_)
        .other          _Z8BlockingPcS_PmS0_S0_,@"STO_CUDA_ENTRY STV_DEFAULT"
_Z8BlockingPcS_PmS0_S0_:
.text._Z8BlockingPcS_PmS0_S0_:
[----:B------:R-:W-:Y:S08]  /*0000*/  LDC R1, c[0x0][0x37c] ;  /* 0x0000df00ff017b82 */ /* 0x000ff00000000800 */
[----:B------:R-:W0:Y:S01]  /*0010*/  LDC.64 R2, c[0x0][0x3a0] ;  /* 0x0000e800ff027b82 */ /* 0x000e220000000a00 */
[----:B------:R-:W0:Y:S01]  /*0020*/  LDCU.64 UR4, c[0x0][0x358] ;  /* 0x00006b00ff0477ac */ /* 0x000e220008000a00 */
[----:B------:R-:W-:-:S02]  /*0030*/  HFMA2 R6, -RZ, RZ, 0, 5.9604644775390625e-07 ;  /* 0x0000000aff067431 */ /* 0x000fc400000001ff */
[----:B------:R-:W-:Y:S02]  /*0040*/  IMAD.MOV.U32 R4, RZ, RZ, 0x9 ;  /* 0x00000009ff047424 */ /* 0x000fe400078e00ff */
[----:B------:R-:W-:Y:S02]  /*0050*/  HFMA2 R9, -RZ, RZ, 0, 0 ;  /* 0x00000000ff097431 */ /* 0x000fe400000001ff */
[----:B------:R-:W-:Y:S01]  /*0060*/  IMAD.MOV.U32 R5, RZ, RZ, 0x0 ;  /* 0x00000000ff057424 */ /* 0x000fe200078e00ff */
[----:B------:R-:W-:Y:S01]  /*0070*/  MOV R8, 0x17 ;  /* 0x0000001700087802 */ /* 0x000fe20000000f00 */
[----:B------:R-:W-:-:S03]  /*0080*/  IMAD.MOV.U32 R7, RZ, RZ, 0x0 ;  /* 0x00000000ff077424 */ /* 0x000fc600078e00ff */
[----:B0-----:R-:W-:Y:S04]  /*0090*/  STG.E.64 desc[UR4][R2.64], R4 ;  /* 0x0000000402007986 */ /* 0x001fe8000c101b04 */
[----:B------:R-:W-:Y:S04]  /*00a0*/  STG.E.64 desc[UR4][R2.64+0x8], R6 ;  /* 0x0000080602007986 */ /* 0x000fe8000c101b04 */
[----:B------:R-:W-:Y:S04]  /*00b0*/  STG.E.64 desc[UR4][R2.64+0x18], R8 ;  /* 0x0000180802007986 */ /* 0x000fe8000c101b04 */
[----:B------:R-:W-:Y:S04]  /*00c0*/  STG.E.64 desc[UR4][R2.64+0x20], R8 ;  /* 0x0000200802007986 */ /* 0x000fe8000c101b04 */
[----:B------:R-:W-:Y:S04]  /*00d0*/  STG.E.64 desc[UR4][R2.64+0x28], R8 ;  /* 0x0000280802007986 */ /* 0x000fe8000c101b04 */
[----:B------:R-:W-:Y:S01]  /*00e0*/  STG.E.64 desc[UR4][R2.64+0x30], R8 ;  /* 0x0000300802007986 */ /* 0x000fe2000c101b04 */
[----:B------:R-:W-:Y:S05]  /*00f0*/  EXIT ;  /* 0x000000000000794d */ /* 0x000fea0003800000 */
.L_x_1:
        /* <DEDUP_REMOVED lines=16> */
.L_x_3:


//--------------------- .nv.shared.reserved.0     --------------------------
	.section	.nv.shared.reserved.0,"aw",@nobits
	.weak		__nv_reservedSMEM_offset_0_alias
	.size		__nv_reservedSMEM_offset_0_alias, 0, 64
	.other		__nv_reservedSMEM_offset_0_alias,@"STO_CUDA_RESERVED_SHARED STV_DEFAULT"
__nv_reservedSMEM_offset_0_alias:
	.zero		0
	.zero		64


//--------------------- .nv.constant0._Z6AplusBPiii --------------------------
	.section	.nv.constant0._Z6AplusBPiii,"a",@progbits
	.sectionflags	@""
	.align	4
.nv.constant0._Z6AplusBPiii:
	.zero		912


//--------------------- .nv.constant0._Z8BlockingPcS_PmS0_S0_ --------------------------
	.section	.nv.constant0._Z8BlockingPcS_PmS0_S0_,"a",@progbits
	.sectionflags	@""
	.align	4
.nv.constant0._Z8BlockingPcS_PmS0_S0_:
	.zero		936


//--------------------- SYMBOLS --------------------------

	.type		.nv.reservedSmem.offset0,@object
	.size		.nv.reservedSmem.offset0,0x4
